//
// Generated by NVIDIA NVVM Compiler
//
// Compiler Build ID: CL-36424714
// Cuda compilation tools, release 13.0, V13.0.88
// Based on NVVM 20.0.0
//

.version 9.0
.target sm_100
.address_size 64

	// .globl	_Z10testKernelPA1000_iii

.visible .entry _Z10testKernelPA1000_iii(
	.param .u64 .ptr .align 1 _Z10testKernelPA1000_iii_param_0,
	.param .u32 _Z10testKernelPA1000_iii_param_1,
	.param .u32 _Z10testKernelPA1000_iii_param_2
)
{
	.reg .pred 	%p<4>;
	.reg .b32 	%r<15>;
	.reg .b64 	%rd<7>;

	ld.param.u64 	%rd1, [_Z10testKernelPA1000_iii_param_0];
	ld.param.u32 	%r4, [_Z10testKernelPA1000_iii_param_1];
	ld.param.u32 	%r5, [_Z10testKernelPA1000_iii_param_2];
	mov.u32 	%r6, %ctaid.x;
	mov.u32 	%r7, %ntid.x;
	mov.u32 	%r8, %tid.x;
	mad.lo.s32 	%r1, %r6, %r7, %r8;
	mov.u32 	%r9, %ctaid.y;
	mov.u32 	%r10, %ntid.y;
	mov.u32 	%r11, %tid.y;
	mad.lo.s32 	%r12, %r9, %r10, %r11;
	setp.gt.s32 	%p1, %r1, %r4;
	setp.gt.s32 	%p2, %r12, %r5;
	or.pred  	%p3, %p1, %p2;
	@%p3 bra 	$L__BB0_2;
	cvta.to.global.u64 	%rd2, %rd1;
	mad.lo.s32 	%r13, %r1, %r5, %r1;
	add.s32 	%r14, %r13, %r12;
	mul.wide.s32 	%rd3, %r1, 4000;
	add.s64 	%rd4, %rd2, %rd3;
	mul.wide.u32 	%rd5, %r12, 4;
	add.s64 	%rd6, %rd4, %rd5;
	st.global.u32 	[%rd6], %r14;
$L__BB0_2:
	ret;

}
	// .globl	_Z14computeXKernelPA1000_iPci
.visible .entry _Z14computeXKernelPA1000_iPci(
	.param .u64 .ptr .align 1 _Z14computeXKernelPA1000_iPci_param_0,
	.param .u64 .ptr .align 1 _Z14computeXKernelPA1000_iPci_param_1,
	.param .u32 _Z14computeXKernelPA1000_iPci_param_2
)
{
	.reg .pred 	%p<26>;
	.reg .b32 	%r<74>;
	.reg .b64 	%rd<23>;

	ld.param.u64 	%rd10, [_Z14computeXKernelPA1000_iPci_param_0];
	ld.param.u64 	%rd11, [_Z14computeXKernelPA1000_iPci_param_1];
	ld.param.u32 	%r21, [_Z14computeXKernelPA1000_iPci_param_2];
	cvta.to.global.u64 	%rd1, %rd11;
	mov.u32 	%r22, %ctaid.x;
	mov.u32 	%r23, %ntid.x;
	mov.u32 	%r24, %tid.x;
	mad.lo.s32 	%r1, %r22, %r23, %r24;
	setp.gt.s32 	%p1, %r1, 25;
	@%p1 bra 	$L__BB1_21;
	cvta.to.global.u64 	%rd12, %rd10;
	mul.wide.s32 	%rd13, %r1, 4000;
	add.s64 	%rd2, %rd12, %rd13;
	mov.b32 	%r25, 0;
	st.global.u32 	[%rd2], %r25;
	setp.lt.s32 	%p2, %r21, 1;
	@%p2 bra 	$L__BB1_21;
	add.s32 	%r2, %r1, 65;
	and.b32  	%r3, %r21, 7;
	setp.lt.u32 	%p3, %r21, 8;
	mov.b32 	%r68, 1;
	@%p3 bra 	$L__BB1_7;
	and.b32  	%r4, %r21, 2147483640;
	mov.b32 	%r68, 1;
$L__BB1_4:
	.pragma "nounroll";
	cvt.s64.s32 	%rd14, %r68;
	add.s64 	%rd3, %rd1, %rd14;
	ld.global.s8 	%r28, [%rd3+-1];
	setp.eq.s32 	%p4, %r2, %r28;
	mul.wide.s32 	%rd15, %r68, 4;
	add.s64 	%rd4, %rd2, %rd15;
	mov.u32 	%r67, %r68;
	@%p4 bra 	$L__BB1_6;
	ld.global.u32 	%r67, [%rd4+-4];
$L__BB1_6:
	st.global.u32 	[%rd4], %r67;
	add.s32 	%r29, %r68, 1;
	ld.global.s8 	%r30, [%rd3];
	setp.eq.s32 	%p5, %r2, %r30;
	selp.b32 	%r31, %r29, %r67, %p5;
	st.global.u32 	[%rd4+4], %r31;
	add.s32 	%r32, %r68, 2;
	ld.global.s8 	%r33, [%rd3+1];
	setp.eq.s32 	%p6, %r2, %r33;
	selp.b32 	%r34, %r32, %r31, %p6;
	st.global.u32 	[%rd4+8], %r34;
	add.s32 	%r35, %r68, 3;
	ld.global.s8 	%r36, [%rd3+2];
	setp.eq.s32 	%p7, %r2, %r36;
	selp.b32 	%r37, %r35, %r34, %p7;
	st.global.u32 	[%rd4+12], %r37;
	add.s32 	%r38, %r68, 4;
	ld.global.s8 	%r39, [%rd3+3];
	setp.eq.s32 	%p8, %r2, %r39;
	selp.b32 	%r40, %r38, %r37, %p8;
	st.global.u32 	[%rd4+16], %r40;
	add.s32 	%r41, %r68, 5;
	ld.global.s8 	%r42, [%rd3+4];
	setp.eq.s32 	%p9, %r2, %r42;
	selp.b32 	%r43, %r41, %r40, %p9;
	st.global.u32 	[%rd4+20], %r43;
	add.s32 	%r44, %r68, 6;
	ld.global.s8 	%r45, [%rd3+5];
	setp.eq.s32 	%p10, %r2, %r45;
	selp.b32 	%r46, %r44, %r43, %p10;
	st.global.u32 	[%rd4+24], %r46;
	add.s32 	%r47, %r68, 7;
	ld.global.s8 	%r48, [%rd3+6];
	setp.eq.s32 	%p11, %r2, %r48;
	selp.b32 	%r49, %r47, %r46, %p11;
	st.global.u32 	[%rd4+28], %r49;
	add.s32 	%r68, %r68, 8;
	setp.ne.s32 	%p12, %r47, %r4;
	@%p12 bra 	$L__BB1_4;
$L__BB1_7:
	setp.eq.s32 	%p13, %r3, 0;
	@%p13 bra 	$L__BB1_21;
	and.b32  	%r10, %r21, 3;
	setp.lt.u32 	%p14, %r3, 4;
	@%p14 bra 	$L__BB1_12;
	cvt.s64.s32 	%rd16, %r68;
	add.s64 	%rd5, %rd1, %rd16;
	ld.global.s8 	%r50, [%rd5+-1];
	setp.eq.s32 	%p15, %r2, %r50;
	mul.wide.s32 	%rd17, %r68, 4;
	add.s64 	%rd6, %rd2, %rd17;
	mov.u32 	%r69, %r68;
	@%p15 bra 	$L__BB1_11;
	ld.global.u32 	%r69, [%rd6+-4];
$L__BB1_11:
	st.global.u32 	[%rd6], %r69;
	add.s32 	%r51, %r68, 1;
	ld.global.s8 	%r52, [%rd5];
	setp.eq.s32 	%p16, %r2, %r52;
	selp.b32 	%r53, %r51, %r69, %p16;
	st.global.u32 	[%rd6+4], %r53;
	add.s32 	%r54, %r68, 2;
	ld.global.s8 	%r55, [%rd5+1];
	setp.eq.s32 	%p17, %r2, %r55;
	selp.b32 	%r56, %r54, %r53, %p17;
	st.global.u32 	[%rd6+8], %r56;
	add.s32 	%r57, %r68, 3;
	ld.global.s8 	%r58, [%rd5+2];
	setp.eq.s32 	%p18, %r2, %r58;
	selp.b32 	%r59, %r57, %r56, %p18;
	st.global.u32 	[%rd6+12], %r59;
	add.s32 	%r68, %r68, 4;
$L__BB1_12:
	setp.eq.s32 	%p19, %r10, 0;
	@%p19 bra 	$L__BB1_21;
	setp.eq.s32 	%p20, %r10, 1;
	@%p20 bra 	$L__BB1_17;
	cvt.s64.s32 	%rd18, %r68;
	add.s64 	%rd7, %rd1, %rd18;
	ld.global.s8 	%r60, [%rd7+-1];
	setp.eq.s32 	%p21, %r2, %r60;
	mul.wide.s32 	%rd19, %r68, 4;
	add.s64 	%rd8, %rd2, %rd19;
	mov.u32 	%r71, %r68;
	@%p21 bra 	$L__BB1_16;
	ld.global.u32 	%r71, [%rd8+-4];
$L__BB1_16:
	st.global.u32 	[%rd8], %r71;
	add.s32 	%r61, %r68, 1;
	ld.global.s8 	%r62, [%rd7];
	setp.eq.s32 	%p22, %r2, %r62;
	selp.b32 	%r63, %r61, %r71, %p22;
	st.global.u32 	[%rd8+4], %r63;
	add.s32 	%r68, %r68, 2;
$L__BB1_17:
	and.b32  	%r64, %r21, 1;
	setp.eq.b32 	%p23, %r64, 1;
	not.pred 	%p24, %p23;
	@%p24 bra 	$L__BB1_21;
	cvt.s64.s32 	%rd20, %r68;
	add.s64 	%rd21, %rd1, %rd20;
	ld.global.s8 	%r65, [%rd21+-1];
	setp.eq.s32 	%p25, %r2, %r65;
	mul.wide.s32 	%rd22, %r68, 4;
	add.s64 	%rd9, %rd2, %rd22;
	@%p25 bra 	$L__BB1_20;
	ld.global.u32 	%r68, [%rd9+-4];
$L__BB1_20:
	st.global.u32 	[%rd9], %r68;
$L__BB1_21:
	ret;

}
	// .globl	_Z15computeDpKernelPA1000_iS0_PcS1_iii
.visible .entry _Z15computeDpKernelPA1000_iS0_PcS1_iii(
	.param .u64 .ptr .align 1 _Z15computeDpKernelPA1000_iS0_PcS1_iii_param_0,
	.param .u64 .ptr .align 1 _Z15computeDpKernelPA1000_iS0_PcS1_iii_param_1,
	.param .u64 .ptr .align 1 _Z15computeDpKernelPA1000_iS0_PcS1_iii_param_2,
	.param .u64 .ptr .align 1 _Z15computeDpKernelPA1000_iS0_PcS1_iii_param_3,
	.param .u32 _Z15computeDpKernelPA1000_iS0_PcS1_iii_param_4,
	.param .u32 _Z15computeDpKernelPA1000_iS0_PcS1_iii_param_5,
	.param .u32 _Z15computeDpKernelPA1000_iS0_PcS1_iii_param_6
)
{
	.reg .pred 	%p<13>;
	.reg .b16 	%rs<3>;
	.reg .b32 	%r<35>;
	.reg .b64 	%rd<39>;

	ld.param.u64 	%rd5, [_Z15computeDpKernelPA1000_iS0_PcS1_iii_param_0];
	ld.param.u64 	%rd2, [_Z15computeDpKernelPA1000_iS0_PcS1_iii_param_1];
	ld.param.u64 	%rd3, [_Z15computeDpKernelPA1000_iS0_PcS1_iii_param_2];
	ld.param.u64 	%rd4, [_Z15computeDpKernelPA1000_iS0_PcS1_iii_param_3];
	ld.param.u32 	%r4, [_Z15computeDpKernelPA1000_iS0_PcS1_iii_param_4];
	ld.param.u32 	%r5, [_Z15computeDpKernelPA1000_iS0_PcS1_iii_param_5];
	ld.param.u32 	%r3, [_Z15computeDpKernelPA1000_iS0_PcS1_iii_param_6];
	cvta.to.global.u64 	%rd1, %rd5;
	mov.u32 	%r7, %ctaid.y;
	mov.u32 	%r8, %ntid.y;
	mov.u32 	%r9, %tid.y;
	mad.lo.s32 	%r10, %r7, %r8, %r9;
	setp.gt.s32 	%p1, %r3, %r4;
	setp.gt.s32 	%p2, %r10, %r5;
	or.pred  	%p3, %p1, %p2;
	@%p3 bra 	$L__BB2_10;
	setp.ne.s32 	%p4, %r3, 0;
	@%p4 bra 	$L__BB2_3;
	mul.wide.u32 	%rd37, %r10, 4;
	add.s64 	%rd38, %rd1, %rd37;
	mov.b32 	%r34, 0;
	st.global.u32 	[%rd38], %r34;
	bra.uni 	$L__BB2_10;
$L__BB2_3:
	setp.ne.s32 	%p5, %r10, 0;
	@%p5 bra 	$L__BB2_5;
	mul.wide.s32 	%rd35, %r3, 4000;
	add.s64 	%rd36, %rd1, %rd35;
	st.global.u32 	[%rd36], %r3;
	bra.uni 	$L__BB2_10;
$L__BB2_5:
	add.s32 	%r2, %r10, -1;
	cvt.u64.u32 	%rd6, %r2;
	cvta.to.global.u64 	%rd7, %rd4;
	add.s64 	%rd8, %rd7, %rd6;
	ld.global.u8 	%rs2, [%rd8];
	cvt.s64.s32 	%rd9, %r3;
	cvta.to.global.u64 	%rd10, %rd3;
	add.s64 	%rd11, %rd10, %rd9;
	ld.global.u8 	%rs1, [%rd11+-1];
	setp.ne.s16 	%p6, %rs2, %rs1;
	@%p6 bra 	$L__BB2_7;
	mul.wide.s32 	%rd29, %r3, 4000;
	add.s64 	%rd30, %rd1, %rd29;
	mul.wide.u32 	%rd31, %r2, 4;
	add.s64 	%rd32, %rd30, %rd31;
	ld.global.u32 	%r33, [%rd32+-4000];
	mul.wide.u32 	%rd33, %r10, 4;
	add.s64 	%rd34, %rd30, %rd33;
	st.global.u32 	[%rd34], %r33;
	bra.uni 	$L__BB2_10;
$L__BB2_7:
	cvta.to.global.u64 	%rd12, %rd2;
	cvt.u32.u16 	%r11, %rs1;
	cvt.s32.s8 	%r12, %r11;
	mul.wide.s32 	%rd13, %r12, 4000;
	add.s64 	%rd14, %rd12, %rd13;
	mul.wide.u32 	%rd15, %r10, 4;
	add.s64 	%rd16, %rd14, %rd15;
	ld.global.u32 	%r13, [%rd16+-260000];
	setp.ne.s32 	%p7, %r13, 0;
	@%p7 bra 	$L__BB2_9;
	mul.wide.s32 	%rd23, %r3, 4000;
	add.s64 	%rd24, %rd1, %rd23;
	add.s64 	%rd26, %rd24, %rd15;
	ld.global.u32 	%r23, [%rd26+-4000];
	mul.wide.u32 	%rd27, %r2, 4;
	add.s64 	%rd28, %rd24, %rd27;
	ld.global.u32 	%r25, [%rd28+-4000];
	add.s32 	%r26, %r3, %r10;
	add.s32 	%r27, %r2, %r3;
	setp.le.s32 	%p10, %r23, %r25;
	setp.lt.s32 	%p11, %r23, %r26;
	setp.gt.s32 	%p12, %r25, %r23;
	min.s32 	%r28, %r25, %r27;
	selp.b32 	%r29, %r27, %r28, %p12;
	selp.b32 	%r30, %r23, %r29, %p11;
	selp.b32 	%r31, %r30, %r29, %p10;
	add.s32 	%r32, %r31, 1;
	st.global.u32 	[%rd26], %r32;
	bra.uni 	$L__BB2_10;
$L__BB2_9:
	mul.wide.s32 	%rd17, %r3, 4000;
	add.s64 	%rd18, %rd1, %rd17;
	add.s64 	%rd20, %rd18, %rd15;
	ld.global.u32 	%r14, [%rd20+-4000];
	mul.wide.u32 	%rd21, %r2, 4;
	add.s64 	%rd22, %rd18, %rd21;
	ld.global.u32 	%r16, [%rd22+-4000];
	ld.global.u32 	%r17, [%rd20+-4008];
	min.s32 	%r19, %r16, %r17;
	setp.ge.s32 	%p8, %r19, %r14;
	setp.gt.s32 	%p9, %r16, %r14;
	selp.b32 	%r20, %r17, %r19, %p9;
	selp.b32 	%r21, %r14, %r20, %p8;
	add.s32 	%r22, %r21, 1;
	st.global.u32 	[%rd20], %r22;
$L__BB2_10:
	ret;

}


// ===== COMPILED SASS (sm_100) =====

	.target	sm_100

	.elftype	@"ET_EXEC"


//--------------------- .note.nv.tkinfo           --------------------------
	.section	.note.nv.tkinfo,"",@"SHT_NOTE"
	.sectionflags	@"SHF_NOTE_NV_TKINFO"
	.tkinfo
        /*0018*/ 	.word	0x00000002
        /*0030*/ 	.string	""
        /*0030*/ 	.string	"ptxas"
        /*0030*/ 	.string	"Cuda compilation tools, release 13.0, V13.0.88"
        /*0030*/ 	.string	"Build cuda_13.0.r13.0/compiler.36424714_0"
        /*0030*/ 	.string	"-arch sm_100 -m 64 "



//--------------------- .note.nv.cuinfo           --------------------------
	.section	.note.nv.cuinfo,"",@"SHT_NOTE"
	.sectionflags	@"SHF_NOTE_NV_CUINFO"
        /*0018*/ 	.short	0x0002
        /*001a*/ 	.short	0x0064
        /*001c*/ 	.short	0x0082
	.zero		2


//--------------------- .nv.info                  --------------------------
	.section	.nv.info,"",@"SHT_CUDA_INFO"
	.align	4


	//----- nvinfo : EIATTR_REGCOUNT
	.align		4
        /*0000*/ 	.byte	0x04, 0x2f
        /*0002*/ 	.short	(.L_1 - .L_0)
	.align		4
.L_0:
        /*0004*/ 	.word	index@(_Z10testKernelPA1000_iii)
        /*0008*/ 	.word	0x0000000a


	//----- nvinfo : EIATTR_FRAME_SIZE
	.align		4
.L_1:
        /*000c*/ 	.byte	0x04, 0x11
        /*000e*/ 	.short	(.L_3 - .L_2)
	.align		4
.L_2:
        /*0010*/ 	.word	index@(_Z10testKernelPA1000_iii)
        /*0014*/ 	.word	0x00000000


	//----- nvinfo : EIATTR_REGCOUNT
	.align		4
.L_3:
        /*0018*/ 	.byte	0x04, 0x2f
        /*001a*/ 	.short	(.L_5 - .L_4)
	.align		4
.L_4:
        /*001c*/ 	.word	index@(_Z14computeXKernelPA1000_iPci)
        /*0020*/ 	.word	0x00000012


	//----- nvinfo : EIATTR_FRAME_SIZE
	.align		4
.L_5:
        /*0024*/ 	.byte	0x04, 0x11
        /*0026*/ 	.short	(.L_7 - .L_6)
	.align		4
.L_6:
        /*0028*/ 	.word	index@(_Z14computeXKernelPA1000_iPci)
        /*002c*/ 	.word	0x00000000


	//----- nvinfo : EIATTR_REGCOUNT
	.align		4
.L_7:
        /*0030*/ 	.byte	0x04, 0x2f
        /*0032*/ 	.short	(.L_9 - .L_8)
	.align		4
.L_8:
        /*0034*/ 	.word	index@(_Z15computeDpKernelPA1000_iS0_PcS1_iii)
        /*0038*/ 	.word	0x0000000c


	//----- nvinfo : EIATTR_FRAME_SIZE
	.align		4
.L_9:
        /*003c*/ 	.byte	0x04, 0x11
        /*003e*/ 	.short	(.L_11 - .L_10)
	.align		4
.L_10:
        /*0040*/ 	.word	index@(_Z15computeDpKernelPA1000_iS0_PcS1_iii)
        /*0044*/ 	.word	0x00000000


	//----- nvinfo : EIATTR_MIN_STACK_SIZE
	.align		4
.L_11:
        /*0048*/ 	.byte	0x04, 0x12
        /*004a*/ 	.short	(.L_13 - .L_12)
	.align		4
.L_12:
        /*004c*/ 	.word	index@(_Z15computeDpKernelPA1000_iS0_PcS1_iii)
        /*0050*/ 	.word	0x00000000


	//----- nvinfo : EIATTR_MIN_STACK_SIZE
	.align		4
.L_13:
        /*0054*/ 	.byte	0x04, 0x12
        /*0056*/ 	.short	(.L_15 - .L_14)
	.align		4
.L_14:
        /*0058*/ 	.word	index@(_Z14computeXKernelPA1000_iPci)
        /*005c*/ 	.word	0x00000000


	//----- nvinfo : EIATTR_MIN_STACK_SIZE
	.align		4
.L_15:
        /*0060*/ 	.byte	0x04, 0x12
        /*0062*/ 	.short	(.L_17 - .L_16)
	.align		4
.L_16:
        /*0064*/ 	.word	index@(_Z10testKernelPA1000_iii)
        /*0068*/ 	.word	0x00000000
.L_17:


//--------------------- .nv.compat                --------------------------
	.section	.nv.compat,"",@"SHT_CUDA_COMPAT_INFO"
	.align	4
        /*0000*/ 	.byte	0x02, 0x09, 0x00, 0x00, 0x02, 0x02, 0x01, 0x00, 0x02, 0x05, 0x05, 0x00, 0x03, 0x07, 0x01, 0x01
        /*0010*/ 	.byte	0x02, 0x03, 0x00, 0x00, 0x02, 0x06, 0x01, 0x00, 0x04, 0x0b, 0x08, 0x00, 0x09, 0x00, 0x00, 0x00
        /*0020*/ 	.byte	0x00, 0x00, 0x00, 0x00


//--------------------- .nv.info._Z15computeDpKernelPA1000_iS0_PcS1_iii --------------------------
	.section	.nv.info._Z15computeDpKernelPA1000_iS0_PcS1_iii,"",@"SHT_CUDA_INFO"
	.sectionflags	@""
	.align	4


	//----- nvinfo : EIATTR_CUDA_API_VERSION
	.align		4
        /*0000*/ 	.byte	0x04, 0x37
        /*0002*/ 	.short	(.L_19 - .L_18)
.L_18:
        /*0004*/ 	.word	0x00000082


	//----- nvinfo : EIATTR_KPARAM_INFO
	.align		4
.L_19:
        /*0008*/ 	.byte	0x04, 0x17
        /*000a*/ 	.short	(.L_21 - .L_20)
.L_20:
        /*000c*/ 	.word	0x00000000
        /*0010*/ 	.short	0x0006
        /*0012*/ 	.short	0x0028
        /*0014*/ 	.byte	0x00, 0xf0, 0x11, 0x00


	//----- nvinfo : EIATTR_KPARAM_INFO
	.align		4
.L_21:
        /*0018*/ 	.byte	0x04, 0x17
        /*001a*/ 	.short	(.L_23 - .L_22)
.L_22:
        /*001c*/ 	.word	0x00000000
        /*0020*/ 	.short	0x0005
        /*0022*/ 	.short	0x0024
        /*0024*/ 	.byte	0x00, 0xf0, 0x11, 0x00


	//----- nvinfo : EIATTR_KPARAM_INFO
	.align		4
.L_23:
        /*0028*/ 	.byte	0x04, 0x17
        /*002a*/ 	.short	(.L_25 - .L_24)
.L_24:
        /*002c*/ 	.word	0x00000000
        /*0030*/ 	.short	0x0004
        /*0032*/ 	.short	0x0020
        /*0034*/ 	.byte	0x00, 0xf0, 0x11, 0x00


	//----- nvinfo : EIATTR_KPARAM_INFO
	.align		4
.L_25:
        /*0038*/ 	.byte	0x04, 0x17
        /*003a*/ 	.short	(.L_27 - .L_26)
.L_26:
        /*003c*/ 	.word	0x00000000
        /*0040*/ 	.short	0x0003
        /*0042*/ 	.short	0x0018
        /*0044*/ 	.byte	0x00, 0xf5, 0x21, 0x00


	//----- nvinfo : EIATTR_KPARAM_INFO
	.align		4
.L_27:
        /*0048*/ 	.byte	0x04, 0x17
        /*004a*/ 	.short	(.L_29 - .L_28)
.L_28:
        /*004c*/ 	.word	0x00000000
        /*0050*/ 	.short	0x0002
        /*0052*/ 	.short	0x0010
        /*0054*/ 	.byte	0x00, 0xf5, 0x21, 0x00


	//----- nvinfo : EIATTR_KPARAM_INFO
	.align		4
.L_29:
        /*0058*/ 	.byte	0x04, 0x17
        /*005a*/ 	.short	(.L_31 - .L_30)
.L_30:
        /*005c*/ 	.word	0x00000000
        /*0060*/ 	.short	0x0001
        /*0062*/ 	.short	0x0008
        /*0064*/ 	.byte	0x00, 0xf5, 0x21, 0x00


	//----- nvinfo : EIATTR_KPARAM_INFO
	.align		4
.L_31:
        /*0068*/ 	.byte	0x04, 0x17
        /*006a*/ 	.short	(.L_33 - .L_32)
.L_32:
        /*006c*/ 	.word	0x00000000
        /*0070*/ 	.short	0x0000
        /*0072*/ 	.short	0x0000
        /*0074*/ 	.byte	0x00, 0xf5, 0x21, 0x00


	//----- nvinfo : EIATTR_SPARSE_MMA_MASK
	.align		4
.L_33:
        /*0078*/ 	.byte	0x03, 0x50
        /*007a*/ 	.short	0x0000


	//----- nvinfo : EIATTR_MAXREG_COUNT
	.align		4
        /*007c*/ 	.byte	0x03, 0x1b
        /*007e*/ 	.short	0x00ff


	//----- nvinfo : EIATTR_MERCURY_ISA_VERSION
	.align		4
        /*0080*/ 	.byte	0x03, 0x5f
        /*0082*/ 	.short	0x0101


	//----- nvinfo : EIATTR_VRC_CTA_INIT_COUNT
	.align		4
        /*0084*/ 	.byte	0x02, 0x4a
	.zero		1
	.zero		1


	//----- nvinfo : EIATTR_EXIT_INSTR_OFFSETS
	.align		4
        /*0088*/ 	.byte	0x04, 0x1c
        /*008a*/ 	.short	(.L_35 - .L_34)


	//   ....[0]....
.L_34:
        /*008c*/ 	.word	0x00000090


	//   ....[1]....
        /*0090*/ 	.word	0x000000f0


	//   ....[2]....
        /*0094*/ 	.word	0x00000140


	//   ....[3]....
        /*0098*/ 	.word	0x00000260


	//   ....[4]....
        /*009c*/ 	.word	0x000003d0


	//   ....[5]....
        /*00a0*/ 	.word	0x000004b0


	//----- nvinfo : EIATTR_CRS_STACK_SIZE
	.align		4
.L_35:
        /*00a4*/ 	.byte	0x04, 0x1e
        /*00a6*/ 	.short	(.L_37 - .L_36)
.L_36:
        /*00a8*/ 	.word	0x00000000


	//----- nvinfo : EIATTR_CBANK_PARAM_SIZE
	.align		4
.L_37:
        /*00ac*/ 	.byte	0x03, 0x19
        /*00ae*/ 	.short	0x002c


	//----- nvinfo : EIATTR_PARAM_CBANK
	.align		4
        /*00b0*/ 	.byte	0x04, 0x0a
        /*00b2*/ 	.short	(.L_39 - .L_38)
	.align		4
.L_38:
        /*00b4*/ 	.word	index@(.nv.constant0._Z15computeDpKernelPA1000_iS0_PcS1_iii)
        /*00b8*/ 	.short	0x0380
        /*00ba*/ 	.short	0x002c


	//----- nvinfo : EIATTR_SW_WAR
	.align		4
.L_39:
        /*00bc*/ 	.byte	0x04, 0x36
        /*00be*/ 	.short	(.L_41 - .L_40)
.L_40:
        /*00c0*/ 	.word	0x00000008
.L_41:


//--------------------- .nv.info._Z14computeXKernelPA1000_iPci --------------------------
	.section	.nv.info._Z14computeXKernelPA1000_iPci,"",@"SHT_CUDA_INFO"
	.sectionflags	@""
	.align	4


	//----- nvinfo : EIATTR_CUDA_API_VERSION
	.align		4
        /*0000*/ 	.byte	0x04, 0x37
        /*0002*/ 	.short	(.L_43 - .L_42)
.L_42:
        /*0004*/ 	.word	0x00000082


	//----- nvinfo : EIATTR_KPARAM_INFO
	.align		4
.L_43:
        /*0008*/ 	.byte	0x04, 0x17
        /*000a*/ 	.short	(.L_45 - .L_44)
.L_44:
        /*000c*/ 	.word	0x00000000
        /*0010*/ 	.short	0x0002
        /*0012*/ 	.short	0x0010
        /*0014*/ 	.byte	0x00, 0xf0, 0x11, 0x00


	//----- nvinfo : EIATTR_KPARAM_INFO
	.align		4
.L_45:
        /*0018*/ 	.byte	0x04, 0x17
        /*001a*/ 	.short	(.L_47 - .L_46)
.L_46:
        /*001c*/ 	.word	0x00000000
        /*0020*/ 	.short	0x0001
        /*0022*/ 	.short	0x0008
        /*0024*/ 	.byte	0x00, 0xf5, 0x21, 0x00


	//----- nvinfo : EIATTR_KPARAM_INFO
	.align		4
.L_47:
        /*0028*/ 	.byte	0x04, 0x17
        /*002a*/ 	.short	(.L_49 - .L_48)
.L_48:
        /*002c*/ 	.word	0x00000000
        /*0030*/ 	.short	0x0000
        /*0032*/ 	.short	0x0000
        /*0034*/ 	.byte	0x00, 0xf5, 0x21, 0x00


	//----- nvinfo : EIATTR_SPARSE_MMA_MASK
	.align		4
.L_49:
        /*0038*/ 	.byte	0x03, 0x50
        /*003a*/ 	.short	0x0000


	//----- nvinfo : EIATTR_MAXREG_COUNT
	.align		4
        /*003c*/ 	.byte	0x03, 0x1b
        /*003e*/ 	.short	0x00ff


	//----- nvinfo : EIATTR_MERCURY_ISA_VERSION
	.align		4
        /*0040*/ 	.byte	0x03, 0x5f
        /*0042*/ 	.short	0x0101


	//----- nvinfo : EIATTR_VRC_CTA_INIT_COUNT
	.align		4
        /*0044*/ 	.byte	0x02, 0x4a
	.zero		1
	.zero		1


	//----- nvinfo : EIATTR_EXIT_INSTR_OFFSETS
	.align		4
        /*0048*/ 	.byte	0x04, 0x1c
        /*004a*/ 	.short	(.L_51 - .L_50)


	//   ....[0]....
.L_50:
        /*004c*/ 	.word	0x00000060


	//   ....[1]....
        /*0050*/ 	.word	0x000000d0


	//   ....[2]....
        /*0054*/ 	.word	0x000003f0


	//   ....[3]....
        /*0058*/ 	.word	0x000005b0


	//   ....[4]....
        /*005c*/ 	.word	0x000006e0


	//   ....[5]....
        /*0060*/ 	.word	0x000007a0


	//----- nvinfo : EIATTR_CRS_STACK_SIZE
	.align		4
.L_51:
        /*0064*/ 	.byte	0x04, 0x1e
        /*0066*/ 	.short	(.L_53 - .L_52)
.L_52:
        /*0068*/ 	.word	0x00000000


	//----- nvinfo : EIATTR_CBANK_PARAM_SIZE
	.align		4
.L_53:
        /*006c*/ 	.byte	0x03, 0x19
        /*006e*/ 	.short	0x0014


	//----- nvinfo : EIATTR_PARAM_CBANK
	.align		4
        /*0070*/ 	.byte	0x04, 0x0a
        /*0072*/ 	.short	(.L_55 - .L_54)
	.align		4
.L_54:
        /*0074*/ 	.word	index@(.nv.constant0._Z14computeXKernelPA1000_iPci)
        /*0078*/ 	.short	0x0380
        /*007a*/ 	.short	0x0014


	//----- nvinfo : EIATTR_SW_WAR
	.align		4
.L_55:
        /*007c*/ 	.byte	0x04, 0x36
        /*007e*/ 	.short	(.L_57 - .L_56)
.L_56:
        /*0080*/ 	.word	0x00000008
.L_57:


//--------------------- .nv.info._Z10testKernelPA1000_iii --------------------------
	.section	.nv.info._Z10testKernelPA1000_iii,"",@"SHT_CUDA_INFO"
	.sectionflags	@""
	.align	4


	//----- nvinfo : EIATTR_CUDA_API_VERSION
	.align		4
        /*0000*/ 	.byte	0x04, 0x37
        /*0002*/ 	.short	(.L_59 - .L_58)
.L_58:
        /*0004*/ 	.word	0x00000082


	//----- nvinfo : EIATTR_KPARAM_INFO
	.align		4
.L_59:
        /*0008*/ 	.byte	0x04, 0x17
        /*000a*/ 	.short	(.L_61 - .L_60)
.L_60:
        /*000c*/ 	.word	0x00000000
        /*0010*/ 	.short	0x0002
        /*0012*/ 	.short	0x000c
        /*0014*/ 	.byte	0x00, 0xf0, 0x11, 0x00


	//----- nvinfo : EIATTR_KPARAM_INFO
	.align		4
.L_61:
        /*0018*/ 	.byte	0x04, 0x17
        /*001a*/ 	.short	(.L_63 - .L_62)
.L_62:
        /*001c*/ 	.word	0x00000000
        /*0020*/ 	.short	0x0001
        /*0022*/ 	.short	0x0008
        /*0024*/ 	.byte	0x00, 0xf0, 0x11, 0x00


	//----- nvinfo : EIATTR_KPARAM_INFO
	.align		4
.L_63:
        /*0028*/ 	.byte	0x04, 0x17
        /*002a*/ 	.short	(.L_65 - .L_64)
.L_64:
        /*002c*/ 	.word	0x00000000
        /*0030*/ 	.short	0x0000
        /*0032*/ 	.short	0x0000
        /*0034*/ 	.byte	0x00, 0xf5, 0x21, 0x00


	//----- nvinfo : EIATTR_SPARSE_MMA_MASK
	.align		4
.L_65:
        /*0038*/ 	.byte	0x03, 0x50
        /*003a*/ 	.short	0x0000


	//----- nvinfo : EIATTR_MAXREG_COUNT
	.align		4
        /*003c*/ 	.byte	0x03, 0x1b
        /*003e*/ 	.short	0x00ff


	//----- nvinfo : EIATTR_MERCURY_ISA_VERSION
	.align		4
        /*0040*/ 	.byte	0x03, 0x5f
        /*0042*/ 	.short	0x0101


	//----- nvinfo : EIATTR_VRC_CTA_INIT_COUNT
	.align		4
        /*0044*/ 	.byte	0x02, 0x4a
	.zero		1
	.zero		1


	//----- nvinfo : EIATTR_EXIT_INSTR_OFFSETS
	.align		4
        /*0048*/ 	.byte	0x04, 0x1c
        /*004a*/ 	.short	(.L_67 - .L_66)


	//   ....[0]....
.L_66:
        /*004c*/ 	.word	0x000000c0


	//   ....[1]....
        /*0050*/ 	.word	0x00000140


	//----- nvinfo : EIATTR_CBANK_PARAM_SIZE
	.align		4
.L_67:
        /*0054*/ 	.byte	0x03, 0x19
        /*0056*/ 	.short	0x0010


	//----- nvinfo : EIATTR_PARAM_CBANK
	.align		4
        /*0058*/ 	.byte	0x04, 0x0a
        /*005a*/ 	.short	(.L_69 - .L_68)
	.align		4
.L_68:
        /*005c*/ 	.word	index@(.nv.constant0._Z10testKernelPA1000_iii)
        /*0060*/ 	.short	0x0380
        /*0062*/ 	.short	0x0010


	//----- nvinfo : EIATTR_SW_WAR
	.align		4
.L_69:
        /*0064*/ 	.byte	0x04, 0x36
        /*0066*/ 	.short	(.L_71 - .L_70)
.L_70:
        /*0068*/ 	.word	0x00000008
.L_71:


//--------------------- .nv.callgraph             --------------------------
	.section	.nv.callgraph,"",@"SHT_CUDA_CALLGRAPH"
	.align	4
	.sectionentsize	8
	.align		4
        /*0000*/ 	.word	0x00000000
	.align		4
        /*0004*/ 	.word	0xffffffff
	.align		4
        /*0008*/ 	.word	0x00000000
	.align		4
        /*000c*/ 	.word	0xfffffffe
	.align		4
        /*0010*/ 	.word	0x00000000
	.align		4
        /*0014*/ 	.word	0xfffffffd
	.align		4
        /*0018*/ 	.word	0x00000000
	.align		4
        /*001c*/ 	.word	0xfffffffc


//--------------------- .text._Z15computeDpKernelPA1000_iS0_PcS1_iii --------------------------
	.section	.text._Z15computeDpKernelPA1000_iS0_PcS1_iii,"ax",@progbits
	.align	128
        .global         _Z15computeDpKernelPA1000_iS0_PcS1_iii
        .type           _Z15computeDpKernelPA1000_iS0_PcS1_iii,@function
        .size           _Z15computeDpKernelPA1000_iS0_PcS1_iii,(.L_x_11 - _Z15computeDpKernelPA1000_iS0_PcS1_iii)
        .other          _Z15computeDpKernelPA1000_iS0_PcS1_iii,@"STO_CUDA_ENTRY STV_DEFAULT"
_Z15computeDpKernelPA1000_iS0_PcS1_iii:
.text._Z15computeDpKernelPA1000_iS0_PcS1_iii:
[----:B------:R-:W-:Y:S01]  /*0000*/  LDC R1, c[0x0][0x37c] ;  /* 0x0000df00ff017b82 */ /* 0x000fe20000000800 */
[----:B------:R-:W0:Y:S07]  /*0010*/  S2R R5, SR_TID.Y ;  /* 0x0000000000057919 */ /* 0x000e2e0000002200 */
[----:B------:R-:W0:Y:S01]  /*0020*/  S2UR UR4, SR_CTAID.Y ;  /* 0x00000000000479c3 */ /* 0x000e220000002600 */
[----:B------:R-:W1:Y:S07]  /*0030*/  LDCU.64 UR6, c[0x0][0x3a0] ;  /* 0x00007400ff0677ac */ /* 0x000e6e0008000a00 */
[----:B------:R-:W0:Y:S08]  /*0040*/  LDC R0, c[0x0][0x364] ;  /* 0x0000d900ff007b82 */ /* 0x000e300000000800 */
[----:B------:R-:W2:Y:S01]  /*0050*/  LDC R3, c[0x0][0x3a8] ;  /* 0x0000ea00ff037b82 */ /* 0x000ea20000000800 */
[----:B0-----:R-:W-:-:S05]  /*0060*/  IMAD R0, R0, UR4, R5 ;  /* 0x0000000400007c24 */ /* 0x001fca000f8e0205 */
[----:B-1----:R-:W-:-:S04]  /*0070*/  ISETP.GT.AND P0, PT, R0, UR7, PT ;  /* 0x0000000700007c0c */ /* 0x002fc8000bf04270 */
[----:B--2---:R-:W-:-:S13]  /*0080*/  ISETP.GT.OR P0, PT, R3, UR6, P0 ;  /* 0x0000000603007c0c */ /* 0x004fda0008704670 */
[----:B------:R-:W-:Y:S05]  /*0090*/  @P0 EXIT ;  /* 0x000000000000094d */ /* 0x000fea0003800000 */
[----:B------:R-:W-:Y:S01]  /*00a0*/  ISETP.NE.AND P0, PT, R3, RZ, PT ;  /* 0x000000ff0300720c */ /* 0x000fe20003f05270 */
[----:B------:R-:W0:-:S12]  /*00b0*/  LDCU.64 UR4, c[0x0][0x358] ;  /* 0x00006b00ff0477ac */ /* 0x000e180008000a00 */
[----:B------:R-:W1:Y:S02]  /*00c0*/  @!P0 LDC.64 R4, c[0x0][0x380] ;  /* 0x0000e000ff048b82 */ /* 0x000e640000000a00 */
[----:B-1----:R-:W-:-:S05]  /*00d0*/  @!P0 IMAD.WIDE.U32 R4, R0, 0x4, R4 ;  /* 0x0000000400048825 */ /* 0x002fca00078e0004 */
[----:B0-----:R0:W-:Y:S01]  /*00e0*/  @!P0 STG.E desc[UR4][R4.64], RZ ;  /* 0x000000ff04008986 */ /* 0x0011e2000c101904 */
[----:B------:R-:W-:Y:S05]  /*00f0*/  @!P0 EXIT ;  /* 0x000000000000894d */ /* 0x000fea0003800000 */
[----:B------:R-:W-:-:S13]  /*0100*/  ISETP.NE.AND P0, PT, R0, RZ, PT ;  /* 0x000000ff0000720c */ /* 0x000fda0003f05270 */
[----:B0-----:R-:W0:Y:S02]  /*0110*/  @!P0 LDC.64 R4, c[0x0][0x380] ;  /* 0x0000e000ff048b82 */ /* 0x001e240000000a00 */
[----:B0-----:R-:W-:-:S05]  /*0120*/  @!P0 IMAD.WIDE R4, R3, 0xfa0, R4 ;  /* 0x00000fa003048825 */ /* 0x001fca00078e0204 */
[----:B------:R0:W-:Y:S01]  /*0130*/  @!P0 STG.E desc[UR4][R4.64], R3 ;  /* 0x0000000304008986 */ /* 0x0001e2000c101904 */
[----:B------:R-:W-:Y:S05]  /*0140*/  @!P0 EXIT ;  /* 0x000000000000894d */ /* 0x000fea0003800000 */
[----:B------:R-:W1:Y:S01]  /*0150*/  LDC.64 R6, c[0x0][0x390] ;  /* 0x0000e400ff067b82 */ /* 0x000e620000000a00 */
[----:B------:R-:W-:-:S07]  /*0160*/  VIADD R2, R0, 0xffffffff ;  /* 0xffffffff00027836 */ /* 0x000fce0000000000 */
[----:B0-----:R-:W0:Y:S01]  /*0170*/  LDC.64 R4, c[0x0][0x398] ;  /* 0x0000e600ff047b82 */ /* 0x001e220000000a00 */
[----:B-1----:R-:W-:-:S04]  /*0180*/  IADD3 R6, P1, PT, R3, R6, RZ ;  /* 0x0000000603067210 */ /* 0x002fc80007f3e0ff */
[----:B------:R-:W-:Y:S02]  /*0190*/  LEA.HI.X.SX32 R7, R3, R7, 0x1, P1 ;  /* 0x0000000703077211 */ /* 0x000fe400008f0eff */
[----:B0-----:R-:W-:-:S04]  /*01a0*/  IADD3 R4, P0, PT, R2, R4, RZ ;  /* 0x0000000402047210 */ /* 0x001fc80007f1e0ff */
[----:B------:R-:W2:Y:S01]  /*01b0*/  LDG.E.U8 R7, desc[UR4][R6.64+-0x1] ;  /* 0xffffff0406077981 */ /* 0x000ea2000c1e1100 */
[----:B------:R-:W-:-:S05]  /*01c0*/  IMAD.X R5, RZ, RZ, R5, P0 ;  /* 0x000000ffff057224 */ /* 0x000fca00000e0605 */
[----:B------:R-:W2:Y:S02]  /*01d0*/  LDG.E.U8 R4, desc[UR4][R4.64] ;  /* 0x0000000404047981 */ /* 0x000ea4000c1e1100 */
[----:B--2---:R-:W-:-:S13]  /*01e0*/  ISETP.NE.AND P0, PT, R4, R7, PT ;  /* 0x000000070400720c */ /* 0x004fda0003f05270 */
[----:B------:R-:W-:Y:S05]  /*01f0*/  @P0 BRA `(.L_x_0) ;  /* 0x00000000001c0947 */ /* 0x000fea0003800000 */
[----:B------:R-:W0:Y:S02]  /*0200*/  LDC.64 R4, c[0x0][0x380] ;  /* 0x0000e000ff047b82 */ /* 0x000e240000000a00 */
[----:B0-----:R-:W-:-:S04]  /*0210*/  IMAD.WIDE R4, R3, 0xfa0, R4 ;  /* 0x00000fa003047825 */ /* 0x001fc800078e0204 */
[----:B------:R-:W-:-:S06]  /*0220*/  IMAD.WIDE.U32 R2, R2, 0x4, R4 ;  /* 0x0000000402027825 */ /* 0x000fcc00078e0004 */
[----:B------:R-:W2:Y:S01]  /*0230*/  LDG.E R3, desc[UR4][R2.64+-0xfa0] ;  /* 0xfff0600402037981 */ /* 0x000ea2000c1e1900 */
[----:B------:R-:W-:-:S05]  /*0240*/  IMAD.WIDE.U32 R4, R0, 0x4, R4 ;  /* 0x0000000400047825 */ /* 0x000fca00078e0004 */
[----:B--2---:R-:W-:Y:S01]  /*0250*/  STG.E desc[UR4][R4.64], R3 ;  /* 0x0000000304007986 */ /* 0x004fe2000c101904 */
[----:B------:R-:W-:Y:S05]  /*0260*/  EXIT ;  /* 0x000000000000794d */ /* 0x000fea0003800000 */
.L_x_0:
[----:B------:R-:W0:Y:S01]  /*0270*/  LDC.64 R4, c[0x0][0x388] ;  /* 0x0000e200ff047b82 */ /* 0x000e220000000a00 */
[----:B------:R-:W-:-:S05]  /*0280*/  PRMT R7, R7, 0x8880, RZ ;  /* 0x0000888007077816 */ /* 0x000fca00000000ff */
[----:B0-----:R-:W-:-:S04]  /*0290*/  IMAD.WIDE R4, R7, 0xfa0, R4 ;  /* 0x00000fa007047825 */ /* 0x001fc800078e0204 */
[----:B------:R-:W-:-:S06]  /*02a0*/  IMAD.WIDE.U32 R4, R0, 0x4, R4 ;  /* 0x0000000400047825 */ /* 0x000fcc00078e0004 */
[----:B------:R-:W2:Y:S02]  /*02b0*/  LDG.E R4, desc[UR4][R4.64+-0x3f7a0] ;  /* 0xfc08600404047981 */ /* 0x000ea4000c1e1900 */
[----:B--2---:R-:W-:-:S13]  /*02c0*/  ISETP.NE.AND P0, PT, R4, RZ, PT ;  /* 0x000000ff0400720c */ /* 0x004fda0003f05270 */
[----:B------:R-:W-:Y:S05]  /*02d0*/  @P0 BRA `(.L_x_1) ;  /* 0x0000000000400947 */ /* 0x000fea0003800000 */
[----:B------:R-:W0:Y:S02]  /*02e0*/  LDC.64 R4, c[0x0][0x380] ;  /* 0x0000e000ff047b82 */ /* 0x000e240000000a00 */
[----:B0-----:R-:W-:-:S04]  /*02f0*/  IMAD.WIDE R4, R3, 0xfa0, R4 ;  /* 0x00000fa003047825 */ /* 0x001fc800078e0204 */
[----:B------:R-:W-:-:S04]  /*0300*/  IMAD.WIDE.U32 R6, R2, 0x4, R4 ;  /* 0x0000000402067825 */ /* 0x000fc800078e0004 */
[C---:B------:R-:W-:Y:S02]  /*0310*/  IMAD.WIDE.U32 R4, R0.reuse, 0x4, R4 ;  /* 0x0000000400047825 */ /* 0x040fe400078e0004 */
[----:B------:R-:W2:Y:S04]  /*0320*/  LDG.E R7, desc[UR4][R6.64+-0xfa0] ;  /* 0xfff0600406077981 */ /* 0x000ea8000c1e1900 */
[----:B------:R-:W2:Y:S01]  /*0330*/  LDG.E R8, desc[UR4][R4.64+-0xfa0] ;  /* 0xfff0600404087981 */ /* 0x000ea2000c1e1900 */
[----:B------:R-:W-:Y:S01]  /*0340*/  IMAD.IADD R9, R0, 0x1, R3 ;  /* 0x0000000100097824 */ /* 0x000fe200078e0203 */
[----:B------:R-:W-:Y:S02]  /*0350*/  IADD3 R2, PT, PT, R2, R3, RZ ;  /* 0x0000000302027210 */ /* 0x000fe40007ffe0ff */
[----:B--2---:R-:W-:-:S02]  /*0360*/  ISETP.GT.AND P0, PT, R7, R8, PT ;  /* 0x000000080700720c */ /* 0x004fc40003f04270 */
[C---:B------:R-:W-:Y:S02]  /*0370*/  ISETP.GT.AND P1, PT, R8.reuse, R7, PT ;  /* 0x000000070800720c */ /* 0x040fe40003f24270 */
[----:B------:R-:W-:-:S09]  /*0380*/  ISETP.GE.AND P2, PT, R8, R9, PT ;  /* 0x000000090800720c */ /* 0x000fd20003f46270 */
[----:B------:R-:W-:-:S04]  /*0390*/  @!P0 VIMNMX R2, PT, PT, R7, R2, PT ;  /* 0x0000000207028248 */ /* 0x000fc80003fe0100 */
[----:B------:R-:W-:-:S05]  /*03a0*/  @!P1 SEL R2, R8, R2, !P2 ;  /* 0x0000000208029207 */ /* 0x000fca0005000000 */
[----:B------:R-:W-:-:S05]  /*03b0*/  VIADD R3, R2, 0x1 ;  /* 0x0000000102037836 */ /* 0x000fca0000000000 */
[----:B------:R-:W-:Y:S01]  /*03c0*/  STG.E desc[UR4][R4.64], R3 ;  /* 0x0000000304007986 */ /* 0x000fe2000c101904 */
[----:B------:R-:W-:Y:S05]  /*03d0*/  EXIT ;  /* 0x000000000000794d */ /* 0x000fea0003800000 */
.L_x_1:
[----:B------:R-:W0:Y:S02]  /*03e0*/  LDC.64 R4, c[0x0][0x380] ;  /* 0x0000e000ff047b82 */ /* 0x000e240000000a00 */
[----:B0-----:R-:W-:-:S04]  /*03f0*/  IMAD.WIDE R4, R3, 0xfa0, R4 ;  /* 0x00000fa003047825 */ /* 0x001fc800078e0204 */
[----:B------:R-:W-:-:S04]  /*0400*/  IMAD.WIDE.U32 R2, R2, 0x4, R4 ;  /* 0x0000000402027825 */ /* 0x000fc800078e0004 */
[----:B------:R-:W-:Y:S02]  /*0410*/  IMAD.WIDE.U32 R4, R0, 0x4, R4 ;  /* 0x0000000400047825 */ /* 0x000fe400078e0004 */
[----:B------:R-:W2:Y:S04]  /*0420*/  LDG.E R3, desc[UR4][R2.64+-0xfa0] ;  /* 0xfff0600402037981 */ /* 0x000ea8000c1e1900 */
[----:B------:R-:W2:Y:S04]  /*0430*/  LDG.E R6, desc[UR4][R4.64+-0xfa8] ;  /* 0xfff0580404067981 */ /* 0x000ea8000c1e1900 */
[----:B------:R-:W3:Y:S01]  /*0440*/  LDG.E R0, desc[UR4][R4.64+-0xfa0] ;  /* 0xfff0600404007981 */ /* 0x000ee2000c1e1900 */
[----:B--2---:R-:W-:-:S04]  /*0450*/  VIMNMX R7, PT, PT, R3, R6, PT ;  /* 0x0000000603077248 */ /* 0x004fc80003fe0100 */
[-C--:B---3--:R-:W-:Y:S02]  /*0460*/  ISETP.GE.AND P0, PT, R7, R0.reuse, PT ;  /* 0x000000000700720c */ /* 0x088fe40003f06270 */
[----:B------:R-:W-:-:S11]  /*0470*/  ISETP.GT.AND P1, PT, R3, R0, PT ;  /* 0x000000000300720c */ /* 0x000fd60003f24270 */
[----:B------:R-:W-:-:S04]  /*0480*/  @!P0 SEL R0, R6, R7, P1 ;  /* 0x0000000706008207 */ /* 0x000fc80000800000 */
[----:B------:R-:W-:-:S05]  /*0490*/  IADD3 R7, PT, PT, R0, 0x1, RZ ;  /* 0x0000000100077810 */ /* 0x000fca0007ffe0ff */
[----:B------:R-:W-:Y:S01]  /*04a0*/  STG.E desc[UR4][R4.64], R7 ;  /* 0x0000000704007986 */ /* 0x000fe2000c101904 */
[----:B------:R-:W-:Y:S05]  /*04b0*/  EXIT ;  /* 0x000000000000794d */ /* 0x000fea0003800000 */
.L_x_2:
[----:B------:R-:W-:-:S00]  /*04c0*/  BRA `(.L_x_2) ;  /* 0xfffffffc00fc7947 */ /* 0x000fc0000383ffff */
[----:B------:R-:W-:-:S00]  /*04d0*/  NOP ;  /* 0x0000000000007918 */ /* 0x000fc00000000000 */
        /* <DEDUP_REMOVED lines=10> */
.L_x_11:


//--------------------- .text._Z14computeXKernelPA1000_iPci --------------------------
	.section	.text._Z14computeXKernelPA1000_iPci,"ax",@progbits
	.align	128
        .global         _Z14computeXKernelPA1000_iPci
        .type           _Z14computeXKernelPA1000_iPci,@function
        .size           _Z14computeXKernelPA1000_iPci,(.L_x_12 - _Z14computeXKernelPA1000_iPci)
        .other          _Z14computeXKernelPA1000_iPci,@"STO_CUDA_ENTRY STV_DEFAULT"
_Z14computeXKernelPA1000_iPci:
.text._Z14computeXKernelPA1000_iPci:
[----:B------:R-:W-:Y:S01]  /*0000*/  LDC R1, c[0x0][0x37c] ;  /* 0x0000df00ff017b82 */ /* 0x000fe20000000800 */
[----:B------:R-:W0:Y:S07]  /*0010*/  S2R R0, SR_TID.X ;  /* 0x0000000000007919 */ /* 0x000e2e0000002100 */
[----:B------:R-:W0:Y:S08]  /*0020*/  S2UR UR4, SR_CTAID.X ;  /* 0x00000000000479c3 */ /* 0x000e300000002500 */
[----:B------:R-:W0:Y:S02]  /*0030*/  LDC R5, c[0x0][0x360] ;  /* 0x0000d800ff057b82 */ /* 0x000e240000000800 */
[----:B0-----:R-:W-:-:S05]  /*0040*/  IMAD R5, R5, UR4, R0 ;  /* 0x0000000405057c24 */ /* 0x001fca000f8e0200 */
[----:B------:R-:W-:-:S13]  /*0050*/  ISETP.GT.AND P0, PT, R5, 0x19, PT ;  /* 0x000000190500780c */ /* 0x000fda0003f04270 */
[----:B------:R-:W-:Y:S05]  /*0060*/  @P0 EXIT ;  /* 0x000000000000094d */ /* 0x000fea0003800000 */
[----:B------:R-:W0:Y:S01]  /*0070*/  LDC R4, c[0x0][0x390] ;  /* 0x0000e400ff047b82 */ /* 0x000e220000000800 */
[----:B------:R-:W1:Y:S07]  /*0080*/  LDCU.64 UR4, c[0x0][0x358] ;  /* 0x00006b00ff0477ac */ /* 0x000e6e0008000a00 */
[----:B------:R-:W2:Y:S01]  /*0090*/  LDC.64 R2, c[0x0][0x380] ;  /* 0x0000e000ff027b82 */ /* 0x000ea20000000a00 */
[----:B0-----:R-:W-:Y:S01]  /*00a0*/  ISETP.GE.AND P0, PT, R4, 0x1, PT ;  /* 0x000000010400780c */ /* 0x001fe20003f06270 */
[----:B--2---:R-:W-:-:S05]  /*00b0*/  IMAD.WIDE R2, R5, 0xfa0, R2 ;  /* 0x00000fa005027825 */ /* 0x004fca00078e0202 */
[----:B-1----:R0:W-:Y:S07]  /*00c0*/  STG.E desc[UR4][R2.64], RZ ;  /* 0x000000ff02007986 */ /* 0x0021ee000c101904 */
[----:B------:R-:W-:Y:S05]  /*00d0*/  @!P0 EXIT ;  /* 0x000000000000894d */ /* 0x000fea0003800000 */
[C---:B------:R-:W-:Y:S01]  /*00e0*/  ISETP.GE.U32.AND P1, PT, R4.reuse, 0x8, PT ;  /* 0x000000080400780c */ /* 0x040fe20003f26070 */
[----:B------:R-:W-:Y:S01]  /*00f0*/  VIADD R0, R5, 0x41 ;  /* 0x0000004105007836 */ /* 0x000fe20000000000 */
[----:B------:R-:W-:Y:S01]  /*0100*/  LOP3.LUT R10, R4, 0x7, RZ, 0xc0, !PT ;  /* 0x00000007040a7812 */ /* 0x000fe200078ec0ff */
[----:B------:R-:W-:-:S03]  /*0110*/  IMAD.MOV.U32 R5, RZ, RZ, 0x1 ;  /* 0x00000001ff057424 */ /* 0x000fc600078e00ff */
[----:B------:R-:W-:-:S07]  /*0120*/  ISETP.NE.AND P0, PT, R10, RZ, PT ;  /* 0x000000ff0a00720c */ /* 0x000fce0003f05270 */
[----:B------:R-:W-:Y:S06]  /*0130*/  @!P1 BRA `(.L_x_3) ;  /* 0x0000000000ac9947 */ /* 0x000fec0003800000 */
[----:B------:R-:W-:Y:S01]  /*0140*/  LOP3.LUT R4, R4, 0x7ffffff8, RZ, 0xc0, !PT ;  /* 0x7ffffff804047812 */ /* 0x000fe200078ec0ff */
[----:B------:R-:W-:Y:S01]  /*0150*/  IMAD.MOV.U32 R5, RZ, RZ, 0x1 ;  /* 0x00000001ff057424 */ /* 0x000fe200078e00ff */
[----:B------:R-:W1:Y:S06]  /*0160*/  LDCU.64 UR6, c[0x0][0x388] ;  /* 0x00007100ff0677ac */ /* 0x000e6c0008000a00 */
.L_x_4:
[----:B-1----:R-:W-:-:S04]  /*0170*/  IADD3 R8, P1, PT, R5, UR6, RZ ;  /* 0x0000000605087c10 */ /* 0x002fc8000ff3e0ff */
[----:B------:R-:W-:-:S05]  /*0180*/  LEA.HI.X.SX32 R9, R5, UR7, 0x1, P1 ;  /* 0x0000000705097c11 */ /* 0x000fca00088f0eff */
[----:B--2---:R-:W2:Y:S01]  /*0190*/  LDG.E.S8 R7, desc[UR4][R8.64+-0x1] ;  /* 0xffffff0408077981 */ /* 0x004ea2000c1e1300 */
[----:B------:R-:W-:Y:S01]  /*01a0*/  IMAD.MOV.U32 R15, RZ, RZ, R5 ;  /* 0x000000ffff0f7224 */ /* 0x000fe200078e0005 */
[----:B--2---:R-:W-:Y:S01]  /*01b0*/  ISETP.NE.AND P1, PT, R0, R7, PT ;  /* 0x000000070000720c */ /* 0x004fe20003f25270 */
[----:B------:R-:W-:-:S12]  /*01c0*/  IMAD.WIDE R6, R5, 0x4, R2 ;  /* 0x0000000405067825 */ /* 0x000fd800078e0202 */
[----:B------:R-:W2:Y:S04]  /*01d0*/  @P1 LDG.E R15, desc[UR4][R6.64+-0x4] ;  /* 0xfffffc04060f1981 */ /* 0x000ea8000c1e1900 */
[----:B--2---:R1:W-:Y:S04]  /*01e0*/  STG.E desc[UR4][R6.64], R15 ;  /* 0x0000000f06007986 */ /* 0x0043e8000c101904 */
[----:B------:R-:W2:Y:S02]  /*01f0*/  LDG.E.S8 R11, desc[UR4][R8.64] ;  /* 0x00000004080b7981 */ /* 0x000ea4000c1e1300 */
[----:B--2---:R-:W-:-:S13]  /*0200*/  ISETP.NE.AND P1, PT, R0, R11, PT ;  /* 0x0000000b0000720c */ /* 0x004fda0003f25270 */
[----:B-1----:R-:W-:-:S05]  /*0210*/  @!P1 VIADD R15, R5, 0x1 ;  /* 0x00000001050f9836 */ /* 0x002fca0000000000 */
[----:B------:R1:W-:Y:S04]  /*0220*/  STG.E desc[UR4][R6.64+0x4], R15 ;  /* 0x0000040f06007986 */ /* 0x0003e8000c101904 */
        /* <DEDUP_REMOVED lines=20> */
[----:B------:R-:W3:Y:S01]  /*0370*/  LDG.E.S8 R13, desc[UR4][R8.64+0x6] ;  /* 0x00000604080d7981 */ /* 0x000ee2000c1e1300 */
[C---:B------:R-:W-:Y:S02]  /*0380*/  VIADD R11, R5.reuse, 0x7 ;  /* 0x00000007050b7836 */ /* 0x040fe40000000000 */
[----:B------:R-:W-:Y:S01]  /*0390*/  VIADD R5, R5, 0x8 ;  /* 0x0000000805057836 */ /* 0x000fe20000000000 */
[----:B---3--:R-:W-:-:S04]  /*03a0*/  ISETP.NE.AND P1, PT, R0, R13, PT ;  /* 0x0000000d0000720c */ /* 0x008fc80003f25270 */
[C---:B------:R-:W-:Y:S02]  /*03b0*/  SEL R13, R11.reuse, R15, !P1 ;  /* 0x0000000f0b0d7207 */ /* 0x040fe40004800000 */
[----:B------:R-:W-:-:S03]  /*03c0*/  ISETP.NE.AND P1, PT, R11, R4, PT ;  /* 0x000000040b00720c */ /* 0x000fc60003f25270 */
[----:B------:R2:W-:Y:S10]  /*03d0*/  STG.E desc[UR4][R6.64+0x1c], R13 ;  /* 0x00001c0d06007986 */ /* 0x0005f4000c101904 */
[----:B------:R-:W-:Y:S05]  /*03e0*/  @P1 BRA `(.L_x_4) ;  /* 0xfffffffc00601947 */ /* 0x000fea000383ffff */
.L_x_3:
[----:B------:R-:W-:Y:S05]  /*03f0*/  @!P0 EXIT ;  /* 0x000000000000894d */ /* 0x000fea0003800000 */
[----:B------:R-:W1:Y:S01]  /*0400*/  LDC R4, c[0x0][0x390] ;  /* 0x0000e400ff047b82 */ /* 0x000e620000000800 */
[----:B------:R-:W-:Y:S02]  /*0410*/  ISETP.GE.U32.AND P1, PT, R10, 0x4, PT ;  /* 0x000000040a00780c */ /* 0x000fe40003f26070 */
[----:B-1----:R-:W-:-:S04]  /*0420*/  LOP3.LUT R12, R4, 0x3, RZ, 0xc0, !PT ;  /* 0x00000003040c7812 */ /* 0x002fc800078ec0ff */
[----:B------:R-:W-:-:S07]  /*0430*/  ISETP.NE.AND P0, PT, R12, RZ, PT ;  /* 0x000000ff0c00720c */ /* 0x000fce0003f05270 */
[----:B------:R-:W-:Y:S06]  /*0440*/  @!P1 BRA `(.L_x_5) ;  /* 0x0000000000589947 */ /* 0x000fec0003800000 */
[----:B------:R-:W2:Y:S02]  /*0450*/  LDCU.64 UR6, c[0x0][0x388] ;  /* 0x00007100ff0677ac */ /* 0x000ea40008000a00 */
[----:B--2---:R-:W-:-:S04]  /*0460*/  IADD3 R6, P1, PT, R5, UR6, RZ ;  /* 0x0000000605067c10 */ /* 0x004fc8000ff3e0ff */
[----:B------:R-:W-:-:S05]  /*0470*/  LEA.HI.X.SX32 R7, R5, UR7, 0x1, P1 ;  /* 0x0000000705077c11 */ /* 0x000fca00088f0eff */
[----:B------:R-:W2:Y:S01]  /*0480*/  LDG.E.S8 R9, desc[UR4][R6.64+-0x1] ;  /* 0xffffff0406097981 */ /* 0x000ea2000c1e1300 */
        /* <DEDUP_REMOVED lines=15> */
[C---:B-1----:R-:W-:Y:S02]  /*0580*/  @!P1 VIADD R13, R5.reuse, 0x3 ;  /* 0x00000003050d9836 */ /* 0x042fe40000000000 */
[----:B------:R-:W-:-:S03]  /*0590*/  VIADD R5, R5, 0x4 ;  /* 0x0000000405057836 */ /* 0x000fc60000000000 */
[----:B------:R1:W-:Y:S04]  /*05a0*/  STG.E desc[UR4][R8.64+0xc], R13 ;  /* 0x00000c0d08007986 */ /* 0x0003e8000c101904 */
.L_x_5:
[----:B------:R-:W-:Y:S05]  /*05b0*/  @!P0 EXIT ;  /* 0x000000000000894d */ /* 0x000fea0003800000 */
[----:B------:R-:W-:Y:S02]  /*05c0*/  ISETP.NE.AND P1, PT, R12, 0x1, PT ;  /* 0x000000010c00780c */ /* 0x000fe40003f25270 */
[----:B------:R-:W-:-:S04]  /*05d0*/  LOP3.LUT R4, R4, 0x1, RZ, 0xc0, !PT ;  /* 0x0000000104047812 */ /* 0x000fc800078ec0ff */
[----:B------:R-:W-:-:S07]  /*05e0*/  ISETP.NE.U32.AND P0, PT, R4, 0x1, PT ;  /* 0x000000010400780c */ /* 0x000fce0003f05070 */
[----:B------:R-:W-:Y:S06]  /*05f0*/  @!P1 BRA `(.L_x_6) ;  /* 0x0000000000389947 */ /* 0x000fec0003800000 */
[----:B------:R-:W2:Y:S02]  /*0600*/  LDCU.64 UR6, c[0x0][0x388] ;  /* 0x00007100ff0677ac */ /* 0x000ea40008000a00 */
[----:B--2---:R-:W-:-:S04]  /*0610*/  IADD3 R6, P1, PT, R5, UR6, RZ ;  /* 0x0000000605067c10 */ /* 0x004fc8000ff3e0ff */
[----:B------:R-:W-:-:S05]  /*0620*/  LEA.HI.X.SX32 R7, R5, UR7, 0x1, P1 ;  /* 0x0000000705077c11 */ /* 0x000fca00088f0eff */
[----:B-1----:R-:W2:Y:S01]  /*0630*/  LDG.E.S8 R9, desc[UR4][R6.64+-0x1] ;  /* 0xffffff0406097981 */ /* 0x002ea2000c1e1300 */
[----:B------:R-:W-:Y:S01]  /*0640*/  IMAD.MOV.U32 R13, RZ, RZ, R5 ;  /* 0x000000ffff0d7224 */ /* 0x000fe200078e0005 */
[----:B--2---:R-:W-:Y:S01]  /*0650*/  ISETP.NE.AND P1, PT, R0, R9, PT ;  /* 0x000000090000720c */ /* 0x004fe20003f25270 */
[----:B------:R-:W-:-:S12]  /*0660*/  IMAD.WIDE R8, R5, 0x4, R2 ;  /* 0x0000000405087825 */ /* 0x000fd800078e0202 */
[----:B------:R-:W2:Y:S04]  /*0670*/  @P1 LDG.E R13, desc[UR4][R8.64+-0x4] ;  /* 0xfffffc04080d1981 */ /* 0x000ea8000c1e1900 */
[----:B--2---:R1:W-:Y:S04]  /*0680*/  STG.E desc[UR4][R8.64], R13 ;  /* 0x0000000d08007986 */ /* 0x0043e8000c101904 */
[----:B------:R-:W2:Y:S02]  /*0690*/  LDG.E.S8 R11, desc[UR4][R6.64] ;  /* 0x00000004060b7981 */ /* 0x000ea4000c1e1300 */
[----:B--2---:R-:W-:-:S13]  /*06a0*/  ISETP.NE.AND P1, PT, R0, R11, PT ;  /* 0x0000000b0000720c */ /* 0x004fda0003f25270 */
[C---:B-1----:R-:W-:Y:S02]  /*06b0*/  @!P1 VIADD R13, R5.reuse, 0x1 ;  /* 0x00000001050d9836 */ /* 0x042fe40000000000 */
[----:B------:R-:W-:-:S03]  /*06c0*/  VIADD R5, R5, 0x2 ;  /* 0x0000000205057836 */ /* 0x000fc60000000000 */
[----:B------:R3:W-:Y:S04]  /*06d0*/  STG.E desc[UR4][R8.64+0x4], R13 ;  /* 0x0000040d08007986 */ /* 0x0007e8000c101904 */
.L_x_6:
[----:B------:R-:W-:Y:S05]  /*06e0*/  @P0 EXIT ;  /* 0x000000000000094d */ /* 0x000fea0003800000 */
[----:B------:R-:W2:Y:S02]  /*06f0*/  LDCU.64 UR6, c[0x0][0x388] ;  /* 0x00007100ff0677ac */ /* 0x000ea40008000a00 */
[----:B--2---:R-:W-:-:S04]  /*0700*/  IADD3 R6, P0, PT, R5, UR6, RZ ;  /* 0x0000000605067c10 */ /* 0x004fc8000ff1e0ff */
[----:B------:R-:W-:-:S06]  /*0710*/  LEA.HI.X.SX32 R7, R5, UR7, 0x1, P0 ;  /* 0x0000000705077c11 */ /* 0x000fcc00080f0eff */
[----:B------:R-:W2:Y:S01]  /*0720*/  LDG.E.S8 R7, desc[UR4][R6.64+-0x1] ;  /* 0xffffff0406077981 */ /* 0x000ea2000c1e1300 */
[----:B------:R-:W-:Y:S01]  /*0730*/  BSSY.RECONVERGENT B0, `(.L_x_7) ;  /* 0x0000005000007945 */ /* 0x000fe20003800200 */
[----:B0-----:R-:W-:Y:S01]  /*0740*/  IMAD.WIDE R2, R5, 0x4, R2 ;  /* 0x0000000405027825 */ /* 0x001fe200078e0202 */
[----:B--2---:R-:W-:-:S13]  /*0750*/  ISETP.NE.AND P0, PT, R0, R7, PT ;  /* 0x000000070000720c */ /* 0x004fda0003f05270 */
[----:B------:R-:W-:Y:S05]  /*0760*/  @!P0 BRA `(.L_x_8) ;  /* 0x0000000000048947 */ /* 0x000fea0003800000 */
[----:B------:R0:W5:Y:S02]  /*0770*/  LDG.E R5, desc[UR4][R2.64+-0x4] ;  /* 0xfffffc0402057981 */ /* 0x000164000c1e1900 */
.L_x_8:
[----:B------:R-:W-:Y:S05]  /*0780*/  BSYNC.RECONVERGENT B0 ;  /* 0x0000000000007941 */ /* 0x000fea0003800200 */
.L_x_7:
[----:B-----5:R-:W-:Y:S01]  /*0790*/  STG.E desc[UR4][R2.64], R5 ;  /* 0x0000000502007986 */ /* 0x020fe2000c101904 */
[----:B------:R-:W-:Y:S05]  /*07a0*/  EXIT ;  /* 0x000000000000794d */ /* 0x000fea0003800000 */
.L_x_9:
        /* <DEDUP_REMOVED lines=13> */
.L_x_12:


//--------------------- .text._Z10testKernelPA1000_iii --------------------------
	.section	.text._Z10testKernelPA1000_iii,"ax",@progbits
	.align	128
        .global         _Z10testKernelPA1000_iii
        .type           _Z10testKernelPA1000_iii,@function
        .size           _Z10testKernelPA1000_iii,(.L_x_13 - _Z10testKernelPA1000_iii)
        .other          _Z10testKernelPA1000_iii,@"STO_CUDA_ENTRY STV_DEFAULT"
_Z10testKernelPA1000_iii:
.text._Z10testKernelPA1000_iii:
[----:B------:R-:W-:Y:S01]  /*0000*/  LDC R1, c[0x0][0x37c] ;  /* 0x0000df00ff017b82 */ /* 0x000fe20000000800 */
[----:B------:R-:W0:Y:S07]  /*0010*/  S2R R2, SR_TID.Y ;  /* 0x0000000000027919 */ /* 0x000e2e0000002200 */
[----:B------:R-:W1:Y:S01]  /*0020*/  LDC R5, c[0x0][0x360] ;  /* 0x0000d800ff057b82 */ /* 0x000e620000000800 */
[----:B------:R-:W2:Y:S01]  /*0030*/  LDCU.64 UR6, c[0x0][0x388] ;  /* 0x00007100ff0677ac */ /* 0x000ea20008000a00 */
[----:B------:R-:W1:Y:S06]  /*0040*/  S2R R0, SR_TID.X ;  /* 0x0000000000007919 */ /* 0x000e6c0000002100 */
[----:B------:R-:W0:Y:S08]  /*0050*/  S2UR UR5, SR_CTAID.Y ;  /* 0x00000000000579c3 */ /* 0x000e300000002600 */
[----:B------:R-:W0:Y:S08]  /*0060*/  LDC R7, c[0x0][0x364] ;  /* 0x0000d900ff077b82 */ /* 0x000e300000000800 */
[----:B------:R-:W1:Y:S01]  /*0070*/  S2UR UR4, SR_CTAID.X ;  /* 0x00000000000479c3 */ /* 0x000e620000002500 */
[----:B0-----:R-:W-:-:S05]  /*0080*/  IMAD R7, R7, UR5, R2 ;  /* 0x0000000507077c24 */ /* 0x001fca000f8e0202 */
[----:B--2---:R-:W-:Y:S01]  /*0090*/  ISETP.GT.AND P0, PT, R7, UR7, PT ;  /* 0x0000000707007c0c */ /* 0x004fe2000bf04270 */
[----:B-1----:R-:W-:-:S05]  /*00a0*/  IMAD R5, R5, UR4, R0 ;  /* 0x0000000405057c24 */ /* 0x002fca000f8e0200 */
[----:B------:R-:W-:-:S13]  /*00b0*/  ISETP.GT.OR P0, PT, R5, UR6, P0 ;  /* 0x0000000605007c0c */ /* 0x000fda0008704670 */
[----:B------:R-:W-:Y:S05]  /*00c0*/  @P0 EXIT ;  /* 0x000000000000094d */ /* 0x000fea0003800000 */
[----:B------:R-:W0:Y:S01]  /*00d0*/  LDC.64 R2, c[0x0][0x380] ;  /* 0x0000e000ff027b82 */ /* 0x000e220000000a00 */
[----:B------:R-:W1:Y:S01]  /*00e0*/  LDCU.64 UR4, c[0x0][0x358] ;  /* 0x00006b00ff0477ac */ /* 0x000e620008000a00 */
[C---:B------:R-:W-:Y:S02]  /*00f0*/  IMAD R0, R5.reuse, UR7, R5 ;  /* 0x0000000705007c24 */ /* 0x040fe4000f8e0205 */
[----:B0-----:R-:W-:-:S03]  /*0100*/  IMAD.WIDE R2, R5, 0xfa0, R2 ;  /* 0x00000fa005027825 */ /* 0x001fc600078e0202 */
[C---:B------:R-:W-:Y:S01]  /*0110*/  IADD3 R5, PT, PT, R7.reuse, R0, RZ ;  /* 0x0000000007057210 */ /* 0x040fe20007ffe0ff */
[----:B------:R-:W-:-:S05]  /*0120*/  IMAD.WIDE.U32 R2, R7, 0x4, R2 ;  /* 0x0000000407027825 */ /* 0x000fca00078e0002 */
[----:B-1----:R-:W-:Y:S01]  /*0130*/  STG.E desc[UR4][R2.64], R5 ;  /* 0x0000000502007986 */ /* 0x002fe2000c101904 */
[----:B------:R-:W-:Y:S05]  /*0140*/  EXIT ;  /* 0x000000000000794d */ /* 0x000fea0003800000 */
.L_x_10:
        /* <DEDUP_REMOVED lines=11> */
.L_x_13:


//--------------------- .nv.shared.reserved.0     --------------------------
	.section	.nv.shared.reserved.0,"aw",@nobits
	.weak		__nv_reservedSMEM_offset_0_alias
	.size		__nv_reservedSMEM_offset_0_alias, 0, 64
	.other		__nv_reservedSMEM_offset_0_alias,@"STO_CUDA_RESERVED_SHARED STV_DEFAULT"
__nv_reservedSMEM_offset_0_alias:
	.zero		0
	.zero		64


//--------------------- .nv.constant0._Z15computeDpKernelPA1000_iS0_PcS1_iii --------------------------
	.section	.nv.constant0._Z15computeDpKernelPA1000_iS0_PcS1_iii,"a",@progbits
	.sectionflags	@""
	.align	4
.nv.constant0._Z15computeDpKernelPA1000_iS0_PcS1_iii:
	.zero		940


//--------------------- .nv.constant0._Z14computeXKernelPA1000_iPci --------------------------
	.section	.nv.constant0._Z14computeXKernelPA1000_iPci,"a",@progbits
	.sectionflags	@""
	.align	4
.nv.constant0._Z14computeXKernelPA1000_iPci:
	.zero		916


//--------------------- .nv.constant0._Z10testKernelPA1000_iii --------------------------
	.section	.nv.constant0._Z10testKernelPA1000_iii,"a",@progbits
	.sectionflags	@""
	.align	4
.nv.constant0._Z10testKernelPA1000_iii:
	.zero		912


//--------------------- SYMBOLS --------------------------

	.type		.nv.reservedSmem.offset0,@object
	.size		.nv.reservedSmem.offset0,0x4
